//
// Generated by NVIDIA NVVM Compiler
//
// Compiler Build ID: CL-36424714
// Cuda compilation tools, release 13.0, V13.0.88
// Based on NVVM 20.0.0
//

.version 9.0
.target sm_100
.address_size 64

	// .globl	_Z14SolvePDEKernelPdS_mdd
// _ZZ20SolvePDEKernelSharedPdS_mddE11shared_curr has been demoted

.visible .entry _Z14SolvePDEKernelPdS_mdd(
	.param .u64 .ptr .align 1 _Z14SolvePDEKernelPdS_mdd_param_0,
	.param .u64 .ptr .align 1 _Z14SolvePDEKernelPdS_mdd_param_1,
	.param .u64 _Z14SolvePDEKernelPdS_mdd_param_2,
	.param .f64 _Z14SolvePDEKernelPdS_mdd_param_3,
	.param .f64 _Z14SolvePDEKernelPdS_mdd_param_4
)
{
	.reg .pred 	%p<3>;
	.reg .b32 	%r<5>;
	.reg .b64 	%rd<14>;
	.reg .b64 	%fd<17>;

	ld.param.u64 	%rd5, [_Z14SolvePDEKernelPdS_mdd_param_0];
	ld.param.u64 	%rd3, [_Z14SolvePDEKernelPdS_mdd_param_1];
	ld.param.u64 	%rd4, [_Z14SolvePDEKernelPdS_mdd_param_2];
	ld.param.f64 	%fd4, [_Z14SolvePDEKernelPdS_mdd_param_3];
	ld.param.f64 	%fd5, [_Z14SolvePDEKernelPdS_mdd_param_4];
	cvta.to.global.u64 	%rd1, %rd5;
	mov.u32 	%r1, %ctaid.x;
	mov.u32 	%r2, %ntid.x;
	mov.u32 	%r3, %tid.x;
	mad.lo.s32 	%r4, %r1, %r2, %r3;
	cvt.u64.u32 	%rd2, %r4;
	setp.le.u64 	%p1, %rd4, %rd2;
	@%p1 bra 	$L__BB0_5;
	add.s64 	%rd6, %rd4, -1;
	setp.le.u64 	%p2, %rd6, %rd2;
	@%p2 bra 	$L__BB0_3;
	shl.b64 	%rd9, %rd2, 3;
	add.s64 	%rd10, %rd1, %rd9;
	div.rn.f64 	%fd11, %fd5, %fd4;
	mul.f64 	%fd12, %fd11, 0d3FE0000000000000;
	ld.global.f64 	%fd13, [%rd10];
	ld.global.f64 	%fd14, [%rd10+8];
	sub.f64 	%fd15, %fd14, %fd13;
	fma.rn.f64 	%fd16, %fd12, %fd15, %fd13;
	bra.uni 	$L__BB0_4;
$L__BB0_3:
	shl.b64 	%rd7, %rd2, 3;
	add.s64 	%rd8, %rd1, %rd7;
	div.rn.f64 	%fd6, %fd5, %fd4;
	mul.f64 	%fd7, %fd6, 0d3FE0000000000000;
	ld.global.f64 	%fd8, [%rd8];
	ld.global.f64 	%fd9, [%rd1];
	sub.f64 	%fd10, %fd9, %fd8;
	fma.rn.f64 	%fd16, %fd7, %fd10, %fd8;
$L__BB0_4:
	cvta.to.global.u64 	%rd11, %rd3;
	shl.b64 	%rd12, %rd2, 3;
	add.s64 	%rd13, %rd11, %rd12;
	st.global.f64 	[%rd13], %fd16;
$L__BB0_5:
	ret;

}
	// .globl	_Z20SolvePDEKernelSharedPdS_mdd
.visible .entry _Z20SolvePDEKernelSharedPdS_mdd(
	.param .u64 .ptr .align 1 _Z20SolvePDEKernelSharedPdS_mdd_param_0,
	.param .u64 .ptr .align 1 _Z20SolvePDEKernelSharedPdS_mdd_param_1,
	.param .u64 _Z20SolvePDEKernelSharedPdS_mdd_param_2,
	.param .f64 _Z20SolvePDEKernelSharedPdS_mdd_param_3,
	.param .f64 _Z20SolvePDEKernelSharedPdS_mdd_param_4
)
{
	.reg .pred 	%p<4>;
	.reg .b32 	%r<8>;
	.reg .b64 	%rd<16>;
	.reg .b64 	%fd<19>;
	// demoted variable
	.shared .align 8 .b8 _ZZ20SolvePDEKernelSharedPdS_mddE11shared_curr[2048];
	ld.param.u64 	%rd6, [_Z20SolvePDEKernelSharedPdS_mdd_param_0];
	ld.param.u64 	%rd7, [_Z20SolvePDEKernelSharedPdS_mdd_param_1];
	ld.param.u64 	%rd5, [_Z20SolvePDEKernelSharedPdS_mdd_param_2];
	ld.param.f64 	%fd4, [_Z20SolvePDEKernelSharedPdS_mdd_param_3];
	ld.param.f64 	%fd5, [_Z20SolvePDEKernelSharedPdS_mdd_param_4];
	cvta.to.global.u64 	%rd1, %rd7;
	cvta.to.global.u64 	%rd2, %rd6;
	mov.u32 	%r1, %tid.x;
	cvt.u64.u32 	%rd8, %r1;
	mov.u32 	%r3, %ctaid.x;
	mov.u32 	%r4, %ntid.x;
	mul.lo.s32 	%r5, %r3, %r4;
	cvt.u64.u32 	%rd9, %r5;
	add.s64 	%rd3, %rd9, %rd8;
	setp.ge.u64 	%p1, %rd3, %rd5;
	@%p1 bra 	$L__BB1_7;
	shl.b64 	%rd10, %rd3, 3;
	add.s64 	%rd4, %rd2, %rd10;
	ld.global.f64 	%fd6, [%rd4];
	shl.b32 	%r6, %r1, 3;
	mov.u32 	%r7, _ZZ20SolvePDEKernelSharedPdS_mddE11shared_curr;
	add.s32 	%r2, %r7, %r6;
	st.shared.f64 	[%r2], %fd6;
	bar.sync 	0;
	add.s64 	%rd11, %rd5, -1;
	setp.ge.u64 	%p2, %rd3, %rd11;
	@%p2 bra 	$L__BB1_6;
	setp.gt.u32 	%p3, %r1, 254;
	@%p3 bra 	$L__BB1_4;
	ld.shared.f64 	%fd18, [%r2+8];
	bra.uni 	$L__BB1_5;
$L__BB1_4:
	ld.global.f64 	%fd18, [%rd4+8];
$L__BB1_5:
	div.rn.f64 	%fd13, %fd5, %fd4;
	mul.f64 	%fd14, %fd13, 0d3FE0000000000000;
	ld.shared.f64 	%fd15, [%r2];
	sub.f64 	%fd16, %fd18, %fd15;
	fma.rn.f64 	%fd17, %fd14, %fd16, %fd15;
	add.s64 	%rd15, %rd1, %rd10;
	st.global.f64 	[%rd15], %fd17;
	bra.uni 	$L__BB1_7;
$L__BB1_6:
	ld.shared.f64 	%fd7, [%r2];
	div.rn.f64 	%fd8, %fd5, %fd4;
	mul.f64 	%fd9, %fd8, 0d3FE0000000000000;
	ld.global.f64 	%fd10, [%rd2];
	sub.f64 	%fd11, %fd10, %fd7;
	fma.rn.f64 	%fd12, %fd9, %fd11, %fd7;
	add.s64 	%rd13, %rd1, %rd10;
	st.global.f64 	[%rd13], %fd12;
$L__BB1_7:
	ret;

}


// ===== COMPILED SASS (sm_100) =====

	.target	sm_100

	.elftype	@"ET_EXEC"


//--------------------- .note.nv.tkinfo           --------------------------
	.section	.note.nv.tkinfo,"",@"SHT_NOTE"
	.sectionflags	@"SHF_NOTE_NV_TKINFO"
	.tkinfo
        /*0018*/ 	.word	0x00000002
        /*0030*/ 	.string	""
        /*0030*/ 	.string	"ptxas"
        /*0030*/ 	.string	"Cuda compilation tools, release 13.0, V13.0.88"
        /*0030*/ 	.string	"Build cuda_13.0.r13.0/compiler.36424714_0"
        /*0030*/ 	.string	"-arch sm_100 -m 64 "



//--------------------- .note.nv.cuinfo           --------------------------
	.section	.note.nv.cuinfo,"",@"SHT_NOTE"
	.sectionflags	@"SHF_NOTE_NV_CUINFO"
        /*0018*/ 	.short	0x0002
        /*001a*/ 	.short	0x0064
        /*001c*/ 	.short	0x0082
	.zero		2


//--------------------- .nv.info                  --------------------------
	.section	.nv.info,"",@"SHT_CUDA_INFO"
	.align	4


	//----- nvinfo : EIATTR_REGCOUNT
	.align		4
        /*0000*/ 	.byte	0x04, 0x2f
        /*0002*/ 	.short	(.L_1 - .L_0)
	.align		4
.L_0:
        /*0004*/ 	.word	index@(_Z14SolvePDEKernelPdS_mdd)
        /*0008*/ 	.word	0x0000001b


	//----- nvinfo : EIATTR_FRAME_SIZE
	.align		4
.L_1:
        /*000c*/ 	.byte	0x04, 0x11
        /*000e*/ 	.short	(.L_3 - .L_2)
	.align		4
.L_2:
        /*0010*/ 	.word	index@($__internal_1_$__cuda_sm20_div_rn_f64_full)
        /*0014*/ 	.word	0x00000000


	//----- nvinfo : EIATTR_FRAME_SIZE
	.align		4
.L_3:
        /*0018*/ 	.byte	0x04, 0x11
        /*001a*/ 	.short	(.L_5 - .L_4)
	.align		4
.L_4:
        /*001c*/ 	.word	index@(_Z14SolvePDEKernelPdS_mdd)
        /*0020*/ 	.word	0x00000000


	//----- nvinfo : EIATTR_REGCOUNT
	.align		4
.L_5:
        /*0024*/ 	.byte	0x04, 0x2f
        /*0026*/ 	.short	(.L_7 - .L_6)
	.align		4
.L_6:
        /*0028*/ 	.word	index@(_Z20SolvePDEKernelSharedPdS_mdd)
        /*002c*/ 	.word	0x0000001c


	//----- nvinfo : EIATTR_FRAME_SIZE
	.align		4
.L_7:
        /*0030*/ 	.byte	0x04, 0x11
        /*0032*/ 	.short	(.L_9 - .L_8)
	.align		4
.L_8:
        /*0034*/ 	.word	index@($__internal_0_$__cuda_sm20_div_rn_f64_full)
        /*0038*/ 	.word	0x00000000


	//----- nvinfo : EIATTR_FRAME_SIZE
	.align		4
.L_9:
        /*003c*/ 	.byte	0x04, 0x11
        /*003e*/ 	.short	(.L_11 - .L_10)
	.align		4
.L_10:
        /*0040*/ 	.word	index@(_Z20SolvePDEKernelSharedPdS_mdd)
        /*0044*/ 	.word	0x00000000


	//----- nvinfo : EIATTR_MIN_STACK_SIZE
	.align		4
.L_11:
        /*0048*/ 	.byte	0x04, 0x12
        /*004a*/ 	.short	(.L_13 - .L_12)
	.align		4
.L_12:
        /*004c*/ 	.word	index@(_Z20SolvePDEKernelSharedPdS_mdd)
        /*0050*/ 	.word	0x00000000


	//----- nvinfo : EIATTR_MIN_STACK_SIZE
	.align		4
.L_13:
        /*0054*/ 	.byte	0x04, 0x12
        /*0056*/ 	.short	(.L_15 - .L_14)
	.align		4
.L_14:
        /*0058*/ 	.word	index@(_Z14SolvePDEKernelPdS_mdd)
        /*005c*/ 	.word	0x00000000
.L_15:


//--------------------- .nv.compat                --------------------------
	.section	.nv.compat,"",@"SHT_CUDA_COMPAT_INFO"
	.align	4
        /*0000*/ 	.byte	0x02, 0x09, 0x00, 0x00, 0x02, 0x02, 0x01, 0x00, 0x02, 0x05, 0x05, 0x00, 0x03, 0x07, 0x01, 0x01
        /*0010*/ 	.byte	0x02, 0x03, 0x00, 0x00, 0x02, 0x06, 0x01, 0x00, 0x04, 0x0b, 0x08, 0x00, 0x01, 0x00, 0x00, 0x00
        /*0020*/ 	.byte	0x00, 0x00, 0x00, 0x00


//--------------------- .nv.info._Z20SolvePDEKernelSharedPdS_mdd --------------------------
	.section	.nv.info._Z20SolvePDEKernelSharedPdS_mdd,"",@"SHT_CUDA_INFO"
	.sectionflags	@""
	.align	4


	//----- nvinfo : EIATTR_CUDA_API_VERSION
	.align		4
        /*0000*/ 	.byte	0x04, 0x37
        /*0002*/ 	.short	(.L_17 - .L_16)
.L_16:
        /*0004*/ 	.word	0x00000082


	//----- nvinfo : EIATTR_KPARAM_INFO
	.align		4
.L_17:
        /*0008*/ 	.byte	0x04, 0x17
        /*000a*/ 	.short	(.L_19 - .L_18)
.L_18:
        /*000c*/ 	.word	0x00000000
        /*0010*/ 	.short	0x0004
        /*0012*/ 	.short	0x0020
        /*0014*/ 	.byte	0x00, 0xf0, 0x21, 0x00


	//----- nvinfo : EIATTR_KPARAM_INFO
	.align		4
.L_19:
        /*0018*/ 	.byte	0x04, 0x17
        /*001a*/ 	.short	(.L_21 - .L_20)
.L_20:
        /*001c*/ 	.word	0x00000000
        /*0020*/ 	.short	0x0003
        /*0022*/ 	.short	0x0018
        /*0024*/ 	.byte	0x00, 0xf0, 0x21, 0x00


	//----- nvinfo : EIATTR_KPARAM_INFO
	.align		4
.L_21:
        /*0028*/ 	.byte	0x04, 0x17
        /*002a*/ 	.short	(.L_23 - .L_22)
.L_22:
        /*002c*/ 	.word	0x00000000
        /*0030*/ 	.short	0x0002
        /*0032*/ 	.short	0x0010
        /*0034*/ 	.byte	0x00, 0xf0, 0x21, 0x00


	//----- nvinfo : EIATTR_KPARAM_INFO
	.align		4
.L_23:
        /*0038*/ 	.byte	0x04, 0x17
        /*003a*/ 	.short	(.L_25 - .L_24)
.L_24:
        /*003c*/ 	.word	0x00000000
        /*0040*/ 	.short	0x0001
        /*0042*/ 	.short	0x0008
        /*0044*/ 	.byte	0x00, 0xf5, 0x21, 0x00


	//----- nvinfo : EIATTR_KPARAM_INFO
	.align		4
.L_25:
        /*0048*/ 	.byte	0x04, 0x17
        /*004a*/ 	.short	(.L_27 - .L_26)
.L_26:
        /*004c*/ 	.word	0x00000000
        /*0050*/ 	.short	0x0000
        /*0052*/ 	.short	0x0000
        /*0054*/ 	.byte	0x00, 0xf5, 0x21, 0x00


	//----- nvinfo : EIATTR_SPARSE_MMA_MASK
	.align		4
.L_27:
        /*0058*/ 	.byte	0x03, 0x50
        /*005a*/ 	.short	0x0000


	//----- nvinfo : EIATTR_MAXREG_COUNT
	.align		4
        /*005c*/ 	.byte	0x03, 0x1b
        /*005e*/ 	.short	0x00ff


	//----- nvinfo : EIATTR_NUM_BARRIERS
	.align		4
        /*0060*/ 	.byte	0x02, 0x4c
        /*0062*/ 	.byte	0x01
	.zero		1


	//----- nvinfo : EIATTR_MERCURY_ISA_VERSION
	.align		4
        /*0064*/ 	.byte	0x03, 0x5f
        /*0066*/ 	.short	0x0101


	//----- nvinfo : EIATTR_VRC_CTA_INIT_COUNT
	.align		4
        /*0068*/ 	.byte	0x02, 0x4a
	.zero		1
	.zero		1


	//----- nvinfo : EIATTR_EXIT_INSTR_OFFSETS
	.align		4
        /*006c*/ 	.byte	0x04, 0x1c
        /*006e*/ 	.short	(.L_29 - .L_28)


	//   ....[0]....
.L_28:
        /*0070*/ 	.word	0x000000a0


	//   ....[1]....
        /*0074*/ 	.word	0x00000410


	//   ....[2]....
        /*0078*/ 	.word	0x00000620


	//----- nvinfo : EIATTR_CRS_STACK_SIZE
	.align		4
.L_29:
        /*007c*/ 	.byte	0x04, 0x1e
        /*007e*/ 	.short	(.L_31 - .L_30)
.L_30:
        /*0080*/ 	.word	0x00000000


	//----- nvinfo : EIATTR_CBANK_PARAM_SIZE
	.align		4
.L_31:
        /*0084*/ 	.byte	0x03, 0x19
        /*0086*/ 	.short	0x0028


	//----- nvinfo : EIATTR_PARAM_CBANK
	.align		4
        /*0088*/ 	.byte	0x04, 0x0a
        /*008a*/ 	.short	(.L_33 - .L_32)
	.align		4
.L_32:
        /*008c*/ 	.word	index@(.nv.constant0._Z20SolvePDEKernelSharedPdS_mdd)
        /*0090*/ 	.short	0x0380
        /*0092*/ 	.short	0x0028


	//----- nvinfo : EIATTR_SW_WAR
	.align		4
.L_33:
        /*0094*/ 	.byte	0x04, 0x36
        /*0096*/ 	.short	(.L_35 - .L_34)
.L_34:
        /*0098*/ 	.word	0x00000008
.L_35:


//--------------------- .nv.info._Z14SolvePDEKernelPdS_mdd --------------------------
	.section	.nv.info._Z14SolvePDEKernelPdS_mdd,"",@"SHT_CUDA_INFO"
	.sectionflags	@""
	.align	4


	//----- nvinfo : EIATTR_CUDA_API_VERSION
	.align		4
        /*0000*/ 	.byte	0x04, 0x37
        /*0002*/ 	.short	(.L_37 - .L_36)
.L_36:
        /*0004*/ 	.word	0x00000082


	//----- nvinfo : EIATTR_KPARAM_INFO
	.align		4
.L_37:
        /*0008*/ 	.byte	0x04, 0x17
        /*000a*/ 	.short	(.L_39 - .L_38)
.L_38:
        /*000c*/ 	.word	0x00000000
        /*0010*/ 	.short	0x0004
        /*0012*/ 	.short	0x0020
        /*0014*/ 	.byte	0x00, 0xf0, 0x21, 0x00


	//----- nvinfo : EIATTR_KPARAM_INFO
	.align		4
.L_39:
        /*0018*/ 	.byte	0x04, 0x17
        /*001a*/ 	.short	(.L_41 - .L_40)
.L_40:
        /*001c*/ 	.word	0x00000000
        /*0020*/ 	.short	0x0003
        /*0022*/ 	.short	0x0018
        /*0024*/ 	.byte	0x00, 0xf0, 0x21, 0x00


	//----- nvinfo : EIATTR_KPARAM_INFO
	.align		4
.L_41:
        /*0028*/ 	.byte	0x04, 0x17
        /*002a*/ 	.short	(.L_43 - .L_42)
.L_42:
        /*002c*/ 	.word	0x00000000
        /*0030*/ 	.short	0x0002
        /*0032*/ 	.short	0x0010
        /*0034*/ 	.byte	0x00, 0xf0, 0x21, 0x00


	//----- nvinfo : EIATTR_KPARAM_INFO
	.align		4
.L_43:
        /*0038*/ 	.byte	0x04, 0x17
        /*003a*/ 	.short	(.L_45 - .L_44)
.L_44:
        /*003c*/ 	.word	0x00000000
        /*0040*/ 	.short	0x0001
        /*0042*/ 	.short	0x0008
        /*0044*/ 	.byte	0x00, 0xf5, 0x21, 0x00


	//----- nvinfo : EIATTR_KPARAM_INFO
	.align		4
.L_45:
        /*0048*/ 	.byte	0x04, 0x17
        /*004a*/ 	.short	(.L_47 - .L_46)
.L_46:
        /*004c*/ 	.word	0x00000000
        /*0050*/ 	.short	0x0000
        /*0052*/ 	.short	0x0000
        /*0054*/ 	.byte	0x00, 0xf5, 0x21, 0x00


	//----- nvinfo : EIATTR_SPARSE_MMA_MASK
	.align		4
.L_47:
        /*0058*/ 	.byte	0x03, 0x50
        /*005a*/ 	.short	0x0000


	//----- nvinfo : EIATTR_MAXREG_COUNT
	.align		4
        /*005c*/ 	.byte	0x03, 0x1b
        /*005e*/ 	.short	0x00ff


	//----- nvinfo : EIATTR_MERCURY_ISA_VERSION
	.align		4
        /*0060*/ 	.byte	0x03, 0x5f
        /*0062*/ 	.short	0x0101


	//----- nvinfo : EIATTR_VRC_CTA_INIT_COUNT
	.align		4
        /*0064*/ 	.byte	0x02, 0x4a
	.zero		1
	.zero		1


	//----- nvinfo : EIATTR_EXIT_INSTR_OFFSETS
	.align		4
        /*0068*/ 	.byte	0x04, 0x1c
        /*006a*/ 	.short	(.L_49 - .L_48)


	//   ....[0]....
.L_48:
        /*006c*/ 	.word	0x00000080


	//   ....[1]....
        /*0070*/ 	.word	0x00000530


	//----- nvinfo : EIATTR_CRS_STACK_SIZE
	.align		4
.L_49:
        /*0074*/ 	.byte	0x04, 0x1e
        /*0076*/ 	.short	(.L_51 - .L_50)
.L_50:
        /*0078*/ 	.word	0x00000000


	//----- nvinfo : EIATTR_CBANK_PARAM_SIZE
	.align		4
.L_51:
        /*007c*/ 	.byte	0x03, 0x19
        /*007e*/ 	.short	0x0028


	//----- nvinfo : EIATTR_PARAM_CBANK
	.align		4
        /*0080*/ 	.byte	0x04, 0x0a
        /*0082*/ 	.short	(.L_53 - .L_52)
	.align		4
.L_52:
        /*0084*/ 	.word	index@(.nv.constant0._Z14SolvePDEKernelPdS_mdd)
        /*0088*/ 	.short	0x0380
        /*008a*/ 	.short	0x0028


	//----- nvinfo : EIATTR_SW_WAR
	.align		4
.L_53:
        /*008c*/ 	.byte	0x04, 0x36
        /*008e*/ 	.short	(.L_55 - .L_54)
.L_54:
        /*0090*/ 	.word	0x00000008
.L_55:


//--------------------- .nv.callgraph             --------------------------
	.section	.nv.callgraph,"",@"SHT_CUDA_CALLGRAPH"
	.align	4
	.sectionentsize	8
	.align		4
        /*0000*/ 	.word	0x00000000
	.align		4
        /*0004*/ 	.word	0xffffffff
	.align		4
        /*0008*/ 	.word	0x00000000
	.align		4
        /*000c*/ 	.word	0xfffffffe
	.align		4
        /*0010*/ 	.word	0x00000000
	.align		4
        /*0014*/ 	.word	0xfffffffd
	.align		4
        /*0018*/ 	.word	0x00000000
	.align		4
        /*001c*/ 	.word	0xfffffffc


//--------------------- .text._Z20SolvePDEKernelSharedPdS_mdd --------------------------
	.section	.text._Z20SolvePDEKernelSharedPdS_mdd,"ax",@progbits
	.align	128
        .global         _Z20SolvePDEKernelSharedPdS_mdd
        .type           _Z20SolvePDEKernelSharedPdS_mdd,@function
        .size           _Z20SolvePDEKernelSharedPdS_mdd,(.L_x_20 - _Z20SolvePDEKernelSharedPdS_mdd)
        .other          _Z20SolvePDEKernelSharedPdS_mdd,@"STO_CUDA_ENTRY STV_DEFAULT"
_Z20SolvePDEKernelSharedPdS_mdd:
.text._Z20SolvePDEKernelSharedPdS_mdd:
[----:B------:R-:W-:Y:S01]  /*0000*/  LDC R1, c[0x0][0x37c] ;  /* 0x0000df00ff017b82 */ /* 0x000fe20000000800 */
[----:B------:R-:W0:Y:S07]  /*0010*/  S2R R6, SR_TID.X ;  /* 0x0000000000067919 */ /* 0x000e2e0000002100 */
[----:B------:R-:W1:Y:S01]  /*0020*/  S2UR UR4, SR_CTAID.X ;  /* 0x00000000000479c3 */ /* 0x000e620000002500 */
[----:B------:R-:W2:Y:S07]  /*0030*/  LDCU.64 UR6, c[0x0][0x390] ;  /* 0x00007200ff0677ac */ /* 0x000eae0008000a00 */
[----:B------:R-:W1:Y:S02]  /*0040*/  LDC R0, c[0x0][0x360] ;  /* 0x0000d800ff007b82 */ /* 0x000e640000000800 */
[----:B-1----:R-:W-:-:S05]  /*0050*/  IMAD R7, R0, UR4, RZ ;  /* 0x0000000400077c24 */ /* 0x002fca000f8e02ff */
[----:B0-----:R-:W-:-:S04]  /*0060*/  IADD3 R7, P1, PT, R7, R6, RZ ;  /* 0x0000000607077210 */ /* 0x001fc80007f3e0ff */
[----:B--2---:R-:W-:Y:S01]  /*0070*/  ISETP.GE.U32.AND P0, PT, R7, UR6, PT ;  /* 0x0000000607007c0c */ /* 0x004fe2000bf06070 */
[----:B------:R-:W-:-:S05]  /*0080*/  IMAD.X R8, RZ, RZ, RZ, P1 ;  /* 0x000000ffff087224 */ /* 0x000fca00008e06ff */
[----:B------:R-:W-:-:S13]  /*0090*/  ISETP.GE.U32.AND.EX P0, PT, R8, UR7, PT, P0 ;  /* 0x0000000708007c0c */ /* 0x000fda000bf06100 */
[----:B------:R-:W-:Y:S05]  /*00a0*/  @P0 EXIT ;  /* 0x000000000000094d */ /* 0x000fea0003800000 */
[----:B------:R-:W0:Y:S01]  /*00b0*/  LDCU.64 UR4, c[0x0][0x380] ;  /* 0x00007000ff0477ac */ /* 0x000e220008000a00 */
[C---:B------:R-:W-:Y:S01]  /*00c0*/  IMAD.SHL.U32 R0, R7.reuse, 0x8, RZ ;  /* 0x0000000807007824 */ /* 0x040fe200078e00ff */
[----:B------:R-:W-:Y:S01]  /*00d0*/  SHF.L.U64.HI R22, R7, 0x3, R8 ;  /* 0x0000000307167819 */ /* 0x000fe20000010208 */
[----:B------:R-:W1:Y:S03]  /*00e0*/  LDCU.64 UR8, c[0x0][0x358] ;  /* 0x00006b00ff0877ac */ /* 0x000e660008000a00 */
[----:B0-----:R-:W-:-:S04]  /*00f0*/  IADD3 R2, P0, PT, R0, UR4, RZ ;  /* 0x0000000400027c10 */ /* 0x001fc8000ff1e0ff */
[----:B------:R-:W-:-:S05]  /*0100*/  IADD3.X R3, PT, PT, R22, UR5, RZ, P0, !PT ;  /* 0x0000000516037c10 */ /* 0x000fca00087fe4ff */
[----:B-1----:R-:W2:Y:S01]  /*0110*/  LDG.E.64 R4, desc[UR8][R2.64] ;  /* 0x0000000802047981 */ /* 0x002ea2000c1e1b00 */
[----:B------:R-:W0:Y:S01]  /*0120*/  S2UR UR5, SR_CgaCtaId ;  /* 0x00000000000579c3 */ /* 0x000e220000008800 */
[----:B------:R-:W-:Y:S01]  /*0130*/  UMOV UR4, 0x400 ;  /* 0x0000040000047882 */ /* 0x000fe20000000000 */
[----:B------:R-:W1:Y:S06]  /*0140*/  LDCU UR10, c[0x0][0x398] ;  /* 0x00007300ff0a77ac */ /* 0x000e6c0008000800 */
[----:B------:R-:W3:Y:S01]  /*0150*/  LDC R11, c[0x0][0x39c] ;  /* 0x0000e700ff0b7b82 */ /* 0x000ee20000000800 */
[----:B0-----:R-:W-:-:S06]  /*0160*/  ULEA UR4, UR5, UR4, 0x18 ;  /* 0x0000000405047291 */ /* 0x001fcc000f8ec0ff */
[----:B------:R-:W-:Y:S01]  /*0170*/  LEA R19, R6, UR4, 0x3 ;  /* 0x0000000406137c11 */ /* 0x000fe2000f8e18ff */
[----:B------:R-:W-:-:S04]  /*0180*/  UIADD3 UR4, UP0, UPT, UR6, -0x1, URZ ;  /* 0xffffffff06047890 */ /* 0x000fc8000ff1e0ff */
[----:B------:R-:W-:Y:S02]  /*0190*/  UIADD3.X UR5, UPT, UPT, UR7, -0x1, URZ, UP0, !UPT ;  /* 0xffffffff07057890 */ /* 0x000fe400087fe4ff */
[----:B------:R-:W-:Y:S01]  /*01a0*/  ISETP.GE.U32.AND P0, PT, R7, UR4, PT ;  /* 0x0000000407007c0c */ /* 0x000fe2000bf06070 */
[----:B------:R-:W0:Y:S03]  /*01b0*/  LDCU.64 UR6, c[0x0][0x3a0] ;  /* 0x00007400ff0677ac */ /* 0x000e260008000a00 */
[----:B------:R-:W-:Y:S01]  /*01c0*/  ISETP.GE.U32.AND.EX P0, PT, R8, UR5, PT, P0 ;  /* 0x0000000508007c0c */ /* 0x000fe2000bf06100 */
[----:B--2---:R2:W-:Y:S01]  /*01d0*/  STS.64 [R19], R4 ;  /* 0x0000000413007388 */ /* 0x0045e20000000a00 */
[----:B------:R-:W-:Y:S11]  /*01e0*/  BAR.SYNC.DEFER_BLOCKING 0x0 ;  /* 0x0000000000007b1d */ /* 0x000ff60000010000 */
[----:B01-3--:R-:W-:Y:S05]  /*01f0*/  @P0 BRA `(.L_x_0) ;  /* 0x0000000000880947 */ /* 0x00bfea0003800000 */
[----:B------:R-:W0:Y:S01]  /*0200*/  LDCU UR4, c[0x0][0x39c] ;  /* 0x00007380ff0477ac */ /* 0x000e220008000800 */
[----:B------:R-:W1:Y:S01]  /*0210*/  LDC.64 R12, c[0x0][0x398] ;  /* 0x0000e600ff0c7b82 */ /* 0x000e620000000a00 */
[----:B------:R-:W-:Y:S01]  /*0220*/  ISETP.GT.U32.AND P0, PT, R6, 0xfe, PT ;  /* 0x000000fe0600780c */ /* 0x000fe20003f04070 */
[----:B------:R-:W-:Y:S01]  /*0230*/  IMAD.MOV.U32 R6, RZ, RZ, 0x1 ;  /* 0x00000001ff067424 */ /* 0x000fe200078e00ff */
[----:B------:R-:W3:Y:S05]  /*0240*/  LDCU.64 UR12, c[0x0][0x3a0] ;  /* 0x00007400ff0c77ac */ /* 0x000eea0008000a00 */
[----:B------:R-:W4:Y:S06]  /*0250*/  LDC R10, c[0x0][0x3a4] ;  /* 0x0000e900ff0a7b82 */ /* 0x000f2c0000000800 */
[----:B--2---:R2:W2:Y:S01]  /*0260*/  @!P0 LDS.64 R4, [R19+0x8] ;  /* 0x0000080013048984 */ /* 0x0044a20000000a00 */
[----:B0-----:R-:W1:Y:S02]  /*0270*/  MUFU.RCP64H R7, UR4 ;  /* 0x0000000400077d08 */ /* 0x001e640008001800 */
[----:B-1----:R-:W-:-:S08]  /*0280*/  DFMA R8, R6, -R12, 1 ;  /* 0x3ff000000608742b */ /* 0x002fd0000000080c */
[----:B------:R-:W-:-:S08]  /*0290*/  DFMA R8, R8, R8, R8 ;  /* 0x000000080808722b */ /* 0x000fd00000000008 */
[----:B------:R-:W-:Y:S01]  /*02a0*/  DFMA R8, R6, R8, R6 ;  /* 0x000000080608722b */ /* 0x000fe20000000006 */
[----:B------:R3:W5:Y:S01]  /*02b0*/  @P0 LDG.E.64 R4, desc[UR8][R2.64+0x8] ;  /* 0x0000080802040981 */ /* 0x000762000c1e1b00 */
[----:B----4-:R-:W-:-:S06]  /*02c0*/  FSETP.GEU.AND P1, PT, |R10|, 6.5827683646048100446e-37, PT ;  /* 0x036000000a00780b */ /* 0x010fcc0003f2e200 */
[----:B------:R-:W-:-:S08]  /*02d0*/  DFMA R6, R8, -R12, 1 ;  /* 0x3ff000000806742b */ /* 0x000fd0000000080c */
[----:B------:R-:W-:-:S08]  /*02e0*/  DFMA R6, R8, R6, R8 ;  /* 0x000000060806722b */ /* 0x000fd00000000008 */
[----:B---3--:R-:W-:-:S08]  /*02f0*/  DMUL R2, R6, UR12 ;  /* 0x0000000c06027c28 */ /* 0x008fd00008000000 */
[----:B------:R-:W-:-:S08]  /*0300*/  DFMA R8, R2, -R12, UR12 ;  /* 0x0000000c02087e2b */ /* 0x000fd0000800080c */
[----:B------:R-:W-:-:S10]  /*0310*/  DFMA R2, R6, R8, R2 ;  /* 0x000000080602722b */ /* 0x000fd40000000002 */
[----:B------:R-:W-:-:S05]  /*0320*/  FFMA R6, RZ, UR4, R3 ;  /* 0x00000004ff067c23 */ /* 0x000fca0008000003 */
[----:B------:R-:W-:-:S13]  /*0330*/  FSETP.GT.AND P0, PT, |R6|, 1.469367938527859385e-39, PT ;  /* 0x001000000600780b */ /* 0x000fda0003f04200 */
[----:B--2---:R-:W-:Y:S05]  /*0340*/  @P0 BRA P1, `(.L_x_1) ;  /* 0x0000000000100947 */ /* 0x004fea0000800000 */
[----:B------:R-:W-:-:S07]  /*0350*/  MOV R18, 0x370 ;  /* 0x0000037000127802 */ /* 0x000fce0000000f00 */
[----:B-----5:R-:W-:Y:S05]  /*0360*/  CALL.REL.NOINC `($__internal_0_$__cuda_sm20_div_rn_f64_full) ;  /* 0x0000000000b07944 */ /* 0x020fea0003c00000 */
[----:B------:R-:W-:Y:S02]  /*0370*/  IMAD.MOV.U32 R2, RZ, RZ, R12 ;  /* 0x000000ffff027224 */ /* 0x000fe400078e000c */
[----:B------:R-:W-:-:S07]  /*0380*/  IMAD.MOV.U32 R3, RZ, RZ, R13 ;  /* 0x000000ffff037224 */ /* 0x000fce00078e000d */
.L_x_1:
[----:B------:R-:W0:Y:S01]  /*0390*/  LDS.64 R6, [R19] ;  /* 0x0000000013067984 */ /* 0x000e220000000a00 */
[----:B------:R-:W1:Y:S01]  /*03a0*/  LDCU.64 UR4, c[0x0][0x388] ;  /* 0x00007100ff0477ac */ /* 0x000e620008000a00 */
[----:B------:R-:W-:Y:S01]  /*03b0*/  DMUL R2, R2, 0.5 ;  /* 0x3fe0000002027828 */ /* 0x000fe20000000000 */
[----:B-1----:R-:W-:-:S04]  /*03c0*/  IADD3 R8, P0, PT, R0, UR4, RZ ;  /* 0x0000000400087c10 */ /* 0x002fc8000ff1e0ff */
[----:B------:R-:W-:Y:S01]  /*03d0*/  IADD3.X R9, PT, PT, R22, UR5, RZ, P0, !PT ;  /* 0x0000000516097c10 */ /* 0x000fe200087fe4ff */
[----:B0----5:R-:W-:-:S08]  /*03e0*/  DADD R4, -R6, R4 ;  /* 0x0000000006047229 */ /* 0x021fd00000000104 */
[----:B------:R-:W-:-:S07]  /*03f0*/  DFMA R2, R2, R4, R6 ;  /* 0x000000040202722b */ /* 0x000fce0000000006 */
[----:B------:R-:W-:Y:S01]  /*0400*/  STG.E.64 desc[UR8][R8.64], R2 ;  /* 0x0000000208007986 */ /* 0x000fe2000c101b08 */
[----:B------:R-:W-:Y:S05]  /*0410*/  EXIT ;  /* 0x000000000000794d */ /* 0x000fea0003800000 */
.L_x_0:
[----:B------:R-:W0:Y:S01]  /*0420*/  LDCU UR4, c[0x0][0x39c] ;  /* 0x00007380ff0477ac */ /* 0x000e220008000800 */
[----:B------:R-:W2:Y:S01]  /*0430*/  LDC.64 R6, c[0x0][0x398] ;  /* 0x0000e600ff067b82 */ /* 0x000ea20000000a00 */
[----:B------:R-:W-:Y:S01]  /*0440*/  IMAD.MOV.U32 R2, RZ, RZ, 0x1 ;  /* 0x00000001ff027424 */ /* 0x000fe200078e00ff */
[----:B------:R-:W1:Y:S06]  /*0450*/  LDCU.64 UR12, c[0x0][0x3a0] ;  /* 0x00007400ff0c77ac */ /* 0x000e6c0008000a00 */
[----:B------:R-:W3:Y:S01]  /*0460*/  LDC R10, c[0x0][0x3a4] ;  /* 0x0000e900ff0a7b82 */ /* 0x000ee20000000800 */
[----:B0-----:R-:W2:Y:S01]  /*0470*/  MUFU.RCP64H R3, UR4 ;  /* 0x0000000400037d08 */ /* 0x001ea20008001800 */
[----:B---3--:R-:W-:Y:S01]  /*0480*/  FSETP.GEU.AND P1, PT, |R10|, 6.5827683646048100446e-37, PT ;  /* 0x036000000a00780b */ /* 0x008fe20003f2e200 */
[----:B--2---:R-:W-:-:S08]  /*0490*/  DFMA R4, R2, -R6, 1 ;  /* 0x3ff000000204742b */ /* 0x004fd00000000806 */
[----:B------:R-:W-:-:S08]  /*04a0*/  DFMA R4, R4, R4, R4 ;  /* 0x000000040404722b */ /* 0x000fd00000000004 */
[----:B------:R-:W-:-:S08]  /*04b0*/  DFMA R4, R2, R4, R2 ;  /* 0x000000040204722b */ /* 0x000fd00000000002 */
[----:B------:R-:W-:-:S08]  /*04c0*/  DFMA R2, R4, -R6, 1 ;  /* 0x3ff000000402742b */ /* 0x000fd00000000806 */
[----:B------:R-:W-:Y:S01]  /*04d0*/  DFMA R2, R4, R2, R4 ;  /* 0x000000020402722b */ /* 0x000fe20000000004 */
[----:B------:R0:W2:Y:S07]  /*04e0*/  LDS.64 R4, [R19] ;  /* 0x0000000013047984 */ /* 0x0000ae0000000a00 */
[----:B-1----:R-:W-:-:S08]  /*04f0*/  DMUL R8, R2, UR12 ;  /* 0x0000000c02087c28 */ /* 0x002fd00008000000 */
[----:B------:R-:W-:-:S08]  /*0500*/  DFMA R6, R8, -R6, UR12 ;  /* 0x0000000c08067e2b */ /* 0x000fd00008000806 */
[----:B------:R-:W-:-:S10]  /*0510*/  DFMA R2, R2, R6, R8 ;  /* 0x000000060202722b */ /* 0x000fd40000000008 */
[----:B------:R-:W-:-:S05]  /*0520*/  FFMA R6, RZ, UR4, R3 ;  /* 0x00000004ff067c23 */ /* 0x000fca0008000003 */
[----:B------:R-:W-:-:S13]  /*0530*/  FSETP.GT.AND P0, PT, |R6|, 1.469367938527859385e-39, PT ;  /* 0x001000000600780b */ /* 0x000fda0003f04200 */
[----:B0-2---:R-:W-:Y:S05]  /*0540*/  @P0 BRA P1, `(.L_x_2) ;  /* 0x0000000000100947 */ /* 0x005fea0000800000 */
[----:B------:R-:W-:-:S07]  /*0550*/  MOV R18, 0x570 ;  /* 0x0000057000127802 */ /* 0x000fce0000000f00 */
[----:B------:R-:W-:Y:S05]  /*0560*/  CALL.REL.NOINC `($__internal_0_$__cuda_sm20_div_rn_f64_full) ;  /* 0x0000000000307944 */ /* 0x000fea0003c00000 */
[----:B------:R-:W-:Y:S02]  /*0570*/  IMAD.MOV.U32 R2, RZ, RZ, R12 ;  /* 0x000000ffff027224 */ /* 0x000fe400078e000c */
[----:B------:R-:W-:-:S07]  /*0580*/  IMAD.MOV.U32 R3, RZ, RZ, R13 ;  /* 0x000000ffff037224 */ /* 0x000fce00078e000d */
.L_x_2:
[----:B------:R-:W0:Y:S01]  /*0590*/  LDC.64 R6, c[0x0][0x380] ;  /* 0x0000e000ff067b82 */ /* 0x000e220000000a00 */
[----:B------:R-:W1:Y:S01]  /*05a0*/  LDCU.64 UR4, c[0x0][0x388] ;  /* 0x00007100ff0477ac */ /* 0x000e620008000a00 */
[----:B0-----:R-:W2:Y:S01]  /*05b0*/  LDG.E.64 R6, desc[UR8][R6.64] ;  /* 0x0000000806067981 */ /* 0x001ea2000c1e1b00 */
[----:B------:R-:W-:Y:S01]  /*05c0*/  DMUL R2, R2, 0.5 ;  /* 0x3fe0000002027828 */ /* 0x000fe20000000000 */
[----:B-1----:R-:W-:-:S04]  /*05d0*/  IADD3 R10, P0, PT, R0, UR4, RZ ;  /* 0x00000004000a7c10 */ /* 0x002fc8000ff1e0ff */
[----:B------:R-:W-:Y:S01]  /*05e0*/  IADD3.X R11, PT, PT, R22, UR5, RZ, P0, !PT ;  /* 0x00000005160b7c10 */ /* 0x000fe200087fe4ff */
[----:B--2---:R-:W-:-:S08]  /*05f0*/  DADD R8, -R4, R6 ;  /* 0x0000000004087229 */ /* 0x004fd00000000106 */
[----:B------:R-:W-:-:S07]  /*0600*/  DFMA R2, R2, R8, R4 ;  /* 0x000000080202722b */ /* 0x000fce0000000004 */
[----:B------:R-:W-:Y:S01]  /*0610*/  STG.E.64 desc[UR8][R10.64], R2 ;  /* 0x000000020a007986 */ /* 0x000fe2000c101b08 */
[----:B------:R-:W-:Y:S05]  /*0620*/  EXIT ;  /* 0x000000000000794d */ /* 0x000fea0003800000 */
        .weak           $__internal_0_$__cuda_sm20_div_rn_f64_full
        .type           $__internal_0_$__cuda_sm20_div_rn_f64_full,@function
        .size           $__internal_0_$__cuda_sm20_div_rn_f64_full,(.L_x_20 - $__internal_0_$__cuda_sm20_div_rn_f64_full)
$__internal_0_$__cuda_sm20_div_rn_f64_full:
[C---:B------:R-:W-:Y:S01]  /*0630*/  FSETP.GEU.AND P0, PT, |R11|.reuse, 1.469367938527859385e-39, PT ;  /* 0x001000000b00780b */ /* 0x040fe20003f0e200 */
[----:B------:R-:W-:Y:S01]  /*0640*/  IMAD.U32 R2, RZ, RZ, UR10 ;  /* 0x0000000aff027e24 */ /* 0x000fe2000f8e00ff */
[C---:B------:R-:W-:Y:S01]  /*0650*/  LOP3.LUT R3, R11.reuse, 0x800fffff, RZ, 0xc0, !PT ;  /* 0x800fffff0b037812 */ /* 0x040fe200078ec0ff */
[----:B------:R-:W-:Y:S01]  /*0660*/  IMAD.U32 R6, RZ, RZ, UR10 ;  /* 0x0000000aff067e24 */ /* 0x000fe2000f8e00ff */
[----:B------:R-:W-:Y:S01]  /*0670*/  LOP3.LUT R17, R11, 0x7ff00000, RZ, 0xc0, !PT ;  /* 0x7ff000000b117812 */ /* 0x000fe200078ec0ff */
[----:B------:R-:W-:Y:S01]  /*0680*/  IMAD.MOV.U32 R12, RZ, RZ, 0x1 ;  /* 0x00000001ff0c7424 */ /* 0x000fe200078e00ff */
[----:B------:R-:W-:Y:S01]  /*0690*/  LOP3.LUT R7, R3, 0x3ff00000, RZ, 0xfc, !PT ;  /* 0x3ff0000003077812 */ /* 0x000fe200078efcff */
[----:B------:R-:W-:Y:S02]  /*06a0*/  IMAD.MOV.U32 R3, RZ, RZ, R11 ;  /* 0x000000ffff037224 */ /* 0x000fe400078e000b */
[----:B------:R-:W-:-:S04]  /*06b0*/  IMAD.MOV.U32 R21, RZ, RZ, 0x1ca00000 ;  /* 0x1ca00000ff157424 */ /* 0x000fc800078e00ff */
[----:B------:R-:W-:-:S06]  /*06c0*/  @!P0 DMUL R6, R2, 8.98846567431157953865e+307 ;  /* 0x7fe0000002068828 */ /* 0x000fcc0000000000 */
[----:B------:R-:W0:Y:S02]  /*06d0*/  MUFU.RCP64H R13, R7 ;  /* 0x00000007000d7308 */ /* 0x000e240000001800 */
[----:B0-----:R-:W-:-:S08]  /*06e0*/  DFMA R8, R12, -R6, 1 ;  /* 0x3ff000000c08742b */ /* 0x001fd00000000806 */
[----:B------:R-:W-:Y:S01]  /*06f0*/  DFMA R14, R8, R8, R8 ;  /* 0x00000008080e722b */ /* 0x000fe20000000008 */
[----:B------:R-:W-:Y:S02]  /*0700*/  IMAD.U32 R9, RZ, RZ, UR7 ;  /* 0x00000007ff097e24 */ /* 0x000fe4000f8e00ff */
[----:B------:R-:W-:-:S03]  /*0710*/  IMAD.U32 R8, RZ, RZ, UR6 ;  /* 0x00000006ff087e24 */ /* 0x000fc6000f8e00ff */
[----:B------:R-:W-:Y:S02]  /*0720*/  LOP3.LUT R20, R9, 0x7ff00000, RZ, 0xc0, !PT ;  /* 0x7ff0000009147812 */ /* 0x000fe400078ec0ff */
[----:B------:R-:W-:Y:S01]  /*0730*/  DFMA R12, R12, R14, R12 ;  /* 0x0000000e0c0c722b */ /* 0x000fe2000000000c */
[----:B------:R-:W-:Y:S01]  /*0740*/  IMAD.MOV.U32 R10, RZ, RZ, R8 ;  /* 0x000000ffff0a7224 */ /* 0x000fe200078e0008 */
[----:B------:R-:W-:Y:S01]  /*0750*/  ISETP.GE.U32.AND P1, PT, R20, R17, PT ;  /* 0x000000111400720c */ /* 0x000fe20003f26070 */
[----:B------:R-:W-:-:S03]  /*0760*/  IMAD.MOV.U32 R24, RZ, RZ, R20 ;  /* 0x000000ffff187224 */ /* 0x000fc600078e0014 */
[----:B------:R-:W-:Y:S02]  /*0770*/  SEL R11, R21, 0x63400000, !P1 ;  /* 0x63400000150b7807 */ /* 0x000fe40004800000 */
[----:B------:R-:W-:Y:S01]  /*0780*/  DFMA R14, R12, -R6, 1 ;  /* 0x3ff000000c0e742b */ /* 0x000fe20000000806 */
[----:B------:R-:W-:Y:S02]  /*0790*/  FSETP.GEU.AND P1, PT, |R9|, 1.469367938527859385e-39, PT ;  /* 0x001000000900780b */ /* 0x000fe40003f2e200 */
[----:B------:R-:W-:-:S05]  /*07a0*/  LOP3.LUT R11, R11, 0x800fffff, R9, 0xf8, !PT ;  /* 0x800fffff0b0b7812 */ /* 0x000fca00078ef809 */
[----:B------:R-:W-:-:S06]  /*07b0*/  DFMA R12, R12, R14, R12 ;  /* 0x0000000e0c0c722b */ /* 0x000fcc000000000c */
[----:B------:R-:W-:Y:S05]  /*07c0*/  @P1 BRA `(.L_x_3) ;  /* 0x0000000000201947 */ /* 0x000fea0003800000 */
[----:B------:R-:W-:Y:S01]  /*07d0*/  LOP3.LUT R15, R3, 0x7ff00000, RZ, 0xc0, !PT ;  /* 0x7ff00000030f7812 */ /* 0x000fe200078ec0ff */
[----:B------:R-:W-:-:S03]  /*07e0*/  IMAD.MOV.U32 R14, RZ, RZ, RZ ;  /* 0x000000ffff0e7224 */ /* 0x000fc600078e00ff */
[----:B------:R-:W-:-:S04]  /*07f0*/  ISETP.GE.U32.AND P1, PT, R20, R15, PT ;  /* 0x0000000f1400720c */ /* 0x000fc80003f26070 */
[----:B------:R-:W-:-:S04]  /*0800*/  SEL R15, R21, 0x63400000, !P1 ;  /* 0x63400000150f7807 */ /* 0x000fc80004800000 */
[----:B------:R-:W-:-:S04]  /*0810*/  LOP3.LUT R15, R15, 0x80000000, R9, 0xf8, !PT ;  /* 0x800000000f0f7812 */ /* 0x000fc800078ef809 */
[----:B------:R-:W-:-:S06]  /*0820*/  LOP3.LUT R15, R15, 0x100000, RZ, 0xfc, !PT ;  /* 0x001000000f0f7812 */ /* 0x000fcc00078efcff */
[----:B------:R-:W-:-:S10]  /*0830*/  DFMA R10, R10, 2, -R14 ;  /* 0x400000000a0a782b */ /* 0x000fd4000000080e */
[----:B------:R-:W-:-:S07]  /*0840*/  LOP3.LUT R24, R11, 0x7ff00000, RZ, 0xc0, !PT ;  /* 0x7ff000000b187812 */ /* 0x000fce00078ec0ff */
.L_x_3:
[----:B------:R-:W-:Y:S01]  /*0850*/  IMAD.MOV.U32 R23, RZ, RZ, R17 ;  /* 0x000000ffff177224 */ /* 0x000fe200078e0011 */
[----:B------:R-:W-:Y:S01]  /*0860*/  @!P0 LOP3.LUT R23, R7, 0x7ff00000, RZ, 0xc0, !PT ;  /* 0x7ff0000007178812 */ /* 0x000fe200078ec0ff */
[----:B------:R-:W-:Y:S01]  /*0870*/  VIADD R25, R24, 0xffffffff ;  /* 0xffffffff18197836 */ /* 0x000fe20000000000 */
[----:B------:R-:W-:-:S04]  /*0880*/  DMUL R14, R12, R10 ;  /* 0x0000000a0c0e7228 */ /* 0x000fc80000000000 */
[----:B------:R-:W-:Y:S01]  /*0890*/  ISETP.GT.U32.AND P0, PT, R25, 0x7feffffe, PT ;  /* 0x7feffffe1900780c */ /* 0x000fe20003f04070 */
[----:B------:R-:W-:-:S03]  /*08a0*/  VIADD R25, R23, 0xffffffff ;  /* 0xffffffff17197836 */ /* 0x000fc60000000000 */
[----:B------:R-:W-:Y:S02]  /*08b0*/  DFMA R16, R14, -R6, R10 ;  /* 0x800000060e10722b */ /* 0x000fe4000000000a */
[----:B------:R-:W-:-:S06]  /*08c0*/  ISETP.GT.U32.OR P0, PT, R25, 0x7feffffe, P0 ;  /* 0x7feffffe1900780c */ /* 0x000fcc0000704470 */
[----:B------:R-:W-:-:S07]  /*08d0*/  DFMA R16, R12, R16, R14 ;  /* 0x000000100c10722b */ /* 0x000fce000000000e */
[----:B------:R-:W-:Y:S05]  /*08e0*/  @P0 BRA `(.L_x_4) ;  /* 0x00000000006c0947 */ /* 0x000fea0003800000 */
[----:B------:R-:W-:Y:S01]  /*08f0*/  LOP3.LUT R9, R3, 0x7ff00000, RZ, 0xc0, !PT ;  /* 0x7ff0000003097812 */ /* 0x000fe200078ec0ff */
[----:B------:R-:W-:-:S03]  /*0900*/  IMAD.MOV.U32 R14, RZ, RZ, RZ ;  /* 0x000000ffff0e7224 */ /* 0x000fc600078e00ff */
[CC--:B------:R-:W-:Y:S02]  /*0910*/  VIADDMNMX R8, R20.reuse, -R9.reuse, 0xb9600000, !PT ;  /* 0xb960000014087446 */ /* 0x0c0fe40007800909 */
[----:B------:R-:W-:Y:S02]  /*0920*/  ISETP.GE.U32.AND P0, PT, R20, R9, PT ;  /* 0x000000091400720c */ /* 0x000fe40003f06070 */
[----:B------:R-:W-:Y:S02]  /*0930*/  VIMNMX R8, PT, PT, R8, 0x46a00000, PT ;  /* 0x46a0000008087848 */ /* 0x000fe40003fe0100 */
[----:B------:R-:W-:-:S05]  /*0940*/  SEL R21, R21, 0x63400000, !P0 ;  /* 0x6340000015157807 */ /* 0x000fca0004000000 */
[----:B------:R-:W-:-:S04]  /*0950*/  IMAD.IADD R8, R8, 0x1, -R21 ;  /* 0x0000000108087824 */ /* 0x000fc800078e0a15 */
[----:B------:R-:W-:-:S06]  /*0960*/  VIADD R15, R8, 0x7fe00000 ;  /* 0x7fe00000080f7836 */ /* 0x000fcc0000000000 */
[----:B------:R-:W-:-:S10]  /*0970*/  DMUL R12, R16, R14 ;  /* 0x0000000e100c7228 */ /* 0x000fd40000000000 */
[----:B------:R-:W-:-:S13]  /*0980*/  FSETP.GTU.AND P0, PT, |R13|, 1.469367938527859385e-39, PT ;  /* 0x001000000d00780b */ /* 0x000fda0003f0c200 */
[----:B------:R-:W-:Y:S05]  /*0990*/  @P0 BRA `(.L_x_5) ;  /* 0x0000000000940947 */ /* 0x000fea0003800000 */
[----:B------:R-:W-:Y:S01]  /*09a0*/  DFMA R6, R16, -R6, R10 ;  /* 0x800000061006722b */ /* 0x000fe2000000000a */
[----:B------:R-:W-:-:S09]  /*09b0*/  IMAD.MOV.U32 R14, RZ, RZ, RZ ;  /* 0x000000ffff0e7224 */ /* 0x000fd200078e00ff */
[C---:B------:R-:W-:Y:S02]  /*09c0*/  FSETP.NEU.AND P0, PT, R7.reuse, RZ, PT ;  /* 0x000000ff0700720b */ /* 0x040fe40003f0d000 */
[----:B------:R-:W-:-:S04]  /*09d0*/  LOP3.LUT R9, R7, 0x80000000, R3, 0x48, !PT ;  /* 0x8000000007097812 */ /* 0x000fc800078e4803 */
[----:B------:R-:W-:-:S07]  /*09e0*/  LOP3.LUT R15, R9, R15, RZ, 0xfc, !PT ;  /* 0x0000000f090f7212 */ /* 0x000fce00078efcff */
[----:B------:R-:W-:Y:S05]  /*09f0*/  @!P0 BRA `(.L_x_5) ;  /* 0x00000000007c8947 */ /* 0x000fea0003800000 */
[----:B------:R-:W-:Y:S01]  /*0a00*/  IMAD.MOV R3, RZ, RZ, -R8 ;  /* 0x000000ffff037224 */ /* 0x000fe200078e0a08 */
[----:B------:R-:W-:Y:S01]  /*0a10*/  DMUL.RP R14, R16, R14 ;  /* 0x0000000e100e7228 */ /* 0x000fe20000008000 */
[----:B------:R-:W-:-:S06]  /*0a20*/  IMAD.MOV.U32 R2, RZ, RZ, RZ ;  /* 0x000000ffff027224 */ /* 0x000fcc00078e00ff */
[----:B------:R-:W-:-:S03]  /*0a30*/  DFMA R2, R12, -R2, R16 ;  /* 0x800000020c02722b */ /* 0x000fc60000000010 */
[----:B------:R-:W-:-:S03]  /*0a40*/  LOP3.LUT R9, R15, R9, RZ, 0x3c, !PT ;  /* 0x000000090f097212 */ /* 0x000fc600078e3cff */
[----:B------:R-:W-:-:S04]  /*0a50*/  IADD3 R2, PT, PT, -R8, -0x43300000, RZ ;  /* 0xbcd0000008027810 */ /* 0x000fc80007ffe1ff */
[----:B------:R-:W-:-:S04]  /*0a60*/  FSETP.NEU.AND P0, PT, |R3|, R2, PT ;  /* 0x000000020300720b */ /* 0x000fc80003f0d200 */
[----:B------:R-:W-:Y:S02]  /*0a70*/  FSEL R12, R14, R12, !P0 ;  /* 0x0000000c0e0c7208 */ /* 0x000fe40004000000 */
[----:B------:R-:W-:Y:S01]  /*0a80*/  FSEL R13, R9, R13, !P0 ;  /* 0x0000000d090d7208 */ /* 0x000fe20004000000 */
[----:B------:R-:W-:Y:S06]  /*0a90*/  BRA `(.L_x_5) ;  /* 0x0000000000547947 */ /* 0x000fec0003800000 */
.L_x_4:
[----:B------:R-:W-:-:S14]  /*0aa0*/  DSETP.NAN.AND P0, PT, R8, R8, PT ;  /* 0x000000080800722a */ /* 0x000fdc0003f08000 */
[----:B------:R-:W-:Y:S05]  /*0ab0*/  @P0 BRA `(.L_x_6) ;  /* 0x0000000000440947 */ /* 0x000fea0003800000 */
[----:B------:R-:W-:-:S14]  /*0ac0*/  DSETP.NAN.AND P0, PT, R2, R2, PT ;  /* 0x000000020200722a */ /* 0x000fdc0003f08000 */
[----:B------:R-:W-:Y:S05]  /*0ad0*/  @P0 BRA `(.L_x_7) ;  /* 0x0000000000300947 */ /* 0x000fea0003800000 */
[----:B------:R-:W-:Y:S01]  /*0ae0*/  ISETP.NE.AND P0, PT, R24, R23, PT ;  /* 0x000000171800720c */ /* 0x000fe20003f05270 */
[----:B------:R-:W-:Y:S02]  /*0af0*/  IMAD.MOV.U32 R12, RZ, RZ, 0x0 ;  /* 0x00000000ff0c7424 */ /* 0x000fe400078e00ff */
[----:B------:R-:W-:-:S10]  /*0b00*/  IMAD.MOV.U32 R13, RZ, RZ, -0x80000 ;  /* 0xfff80000ff0d7424 */ /* 0x000fd400078e00ff */
[----:B------:R-:W-:Y:S05]  /*0b10*/  @!P0 BRA `(.L_x_5) ;  /* 0x0000000000348947 */ /* 0x000fea0003800000 */
[----:B------:R-:W-:Y:S02]  /*0b20*/  ISETP.NE.AND P0, PT, R24, 0x7ff00000, PT ;  /* 0x7ff000001800780c */ /* 0x000fe40003f05270 */
[----:B------:R-:W-:Y:S02]  /*0b30*/  LOP3.LUT R13, R9, 0x80000000, R3, 0x48, !PT ;  /* 0x80000000090d7812 */ /* 0x000fe400078e4803 */
[----:B------:R-:W-:-:S13]  /*0b40*/  ISETP.EQ.OR P0, PT, R23, RZ, !P0 ;  /* 0x000000ff1700720c */ /* 0x000fda0004702670 */
[----:B------:R-:W-:Y:S01]  /*0b50*/  @P0 LOP3.LUT R2, R13, 0x7ff00000, RZ, 0xfc, !PT ;  /* 0x7ff000000d020812 */ /* 0x000fe200078efcff */
[----:B------:R-:W-:Y:S02]  /*0b60*/  @!P0 IMAD.MOV.U32 R12, RZ, RZ, RZ ;  /* 0x000000ffff0c8224 */ /* 0x000fe400078e00ff */
[----:B------:R-:W-:Y:S02]  /*0b70*/  @P0 IMAD.MOV.U32 R12, RZ, RZ, RZ ;  /* 0x000000ffff0c0224 */ /* 0x000fe400078e00ff */
[----:B------:R-:W-:Y:S01]  /*0b80*/  @P0 IMAD.MOV.U32 R13, RZ, RZ, R2 ;  /* 0x000000ffff0d0224 */ /* 0x000fe200078e0002 */
[----:B------:R-:W-:Y:S06]  /*0b90*/  BRA `(.L_x_5) ;  /* 0x0000000000147947 */ /* 0x000fec0003800000 */
.L_x_7:
[----:B------:R-:W-:Y:S01]  /*0ba0*/  LOP3.LUT R13, R3, 0x80000, RZ, 0xfc, !PT ;  /* 0x00080000030d7812 */ /* 0x000fe200078efcff */
[----:B------:R-:W-:Y:S01]  /*0bb0*/  IMAD.MOV.U32 R12, RZ, RZ, R2 ;  /* 0x000000ffff0c7224 */ /* 0x000fe200078e0002 */
[----:B------:R-:W-:Y:S06]  /*0bc0*/  BRA `(.L_x_5) ;  /* 0x0000000000087947 */ /* 0x000fec0003800000 */
.L_x_6:
[----:B------:R-:W-:Y:S01]  /*0bd0*/  LOP3.LUT R13, R9, 0x80000, RZ, 0xfc, !PT ;  /* 0x00080000090d7812 */ /* 0x000fe200078efcff */
[----:B------:R-:W-:-:S07]  /*0be0*/  IMAD.MOV.U32 R12, RZ, RZ, R8 ;  /* 0x000000ffff0c7224 */ /* 0x000fce00078e0008 */
.L_x_5:
[----:B------:R-:W-:Y:S02]  /*0bf0*/  IMAD.MOV.U32 R2, RZ, RZ, R18 ;  /* 0x000000ffff027224 */ /* 0x000fe400078e0012 */
[----:B------:R-:W-:-:S04]  /*0c00*/  IMAD.MOV.U32 R3, RZ, RZ, 0x0 ;  /* 0x00000000ff037424 */ /* 0x000fc800078e00ff */
[----:B------:R-:W-:Y:S05]  /*0c10*/  RET.REL.NODEC R2 `(_Z20SolvePDEKernelSharedPdS_mdd) ;  /* 0xfffffff002f87950 */ /* 0x000fea0003c3ffff */
.L_x_8:
[----:B------:R-:W-:-:S00]  /*0c20*/  BRA `(.L_x_8) ;  /* 0xfffffffc00fc7947 */ /* 0x000fc0000383ffff */
[----:B------:R-:W-:-:S00]  /*0c30*/  NOP ;  /* 0x0000000000007918 */ /* 0x000fc00000000000 */
        /* <DEDUP_REMOVED lines=12> */
.L_x_20:


//--------------------- .text._Z14SolvePDEKernelPdS_mdd --------------------------
	.section	.text._Z14SolvePDEKernelPdS_mdd,"ax",@progbits
	.align	128
        .global         _Z14SolvePDEKernelPdS_mdd
        .type           _Z14SolvePDEKernelPdS_mdd,@function
        .size           _Z14SolvePDEKernelPdS_mdd,(.L_x_21 - _Z14SolvePDEKernelPdS_mdd)
        .other          _Z14SolvePDEKernelPdS_mdd,@"STO_CUDA_ENTRY STV_DEFAULT"
_Z14SolvePDEKernelPdS_mdd:
.text._Z14SolvePDEKernelPdS_mdd:
[----:B------:R-:W-:Y:S01]  /*0000*/  LDC R1, c[0x0][0x37c] ;  /* 0x0000df00ff017b82 */ /* 0x000fe20000000800 */
[----:B------:R-:W0:Y:S07]  /*0010*/  S2R R3, SR_TID.X ;  /* 0x0000000000037919 */ /* 0x000e2e0000002100 */
[----:B------:R-:W0:Y:S01]  /*0020*/  S2UR UR6, SR_CTAID.X ;  /* 0x00000000000679c3 */ /* 0x000e220000002500 */
[----:B------:R-:W1:Y:S07]  /*0030*/  LDCU.64 UR4, c[0x0][0x390] ;  /* 0x00007200ff0477ac */ /* 0x000e6e0008000a00 */
[----:B------:R-:W0:Y:S02]  /*0040*/  LDC R0, c[0x0][0x360] ;  /* 0x0000d800ff007b82 */ /* 0x000e240000000800 */
[----:B0-----:R-:W-:-:S05]  /*0050*/  IMAD R0, R0, UR6, R3 ;  /* 0x0000000600007c24 */ /* 0x001fca000f8e0203 */
[----:B-1----:R-:W-:-:S04]  /*0060*/  ISETP.GE.U32.AND P0, PT, R0, UR4, PT ;  /* 0x0000000400007c0c */ /* 0x002fc8000bf06070 */
[----:B------:R-:W-:-:S13]  /*0070*/  ISETP.GE.U32.AND.EX P0, PT, RZ, UR5, PT, P0 ;  /* 0x00000005ff007c0c */ /* 0x000fda000bf06100 */
[----:B------:R-:W-:Y:S05]  /*0080*/  @P0 EXIT ;  /* 0x000000000000094d */ /* 0x000fea0003800000 */
[----:B------:R-:W-:Y:S01]  /*0090*/  UIADD3 UR4, UP0, UPT, UR4, -0x1, URZ ;  /* 0xffffffff04047890 */ /* 0x000fe2000ff1e0ff */
[----:B------:R-:W0:Y:S01]  /*00a0*/  LDC R7, c[0x0][0x39c] ;  /* 0x0000e700ff077b82 */ /* 0x000e220000000800 */
[----:B------:R-:W1:Y:S01]  /*00b0*/  LDCU.64 UR6, c[0x0][0x358] ;  /* 0x00006b00ff0677ac */ /* 0x000e620008000a00 */
[----:B------:R-:W-:Y:S01]  /*00c0*/  BSSY.RECONVERGENT B0, `(.L_x_9) ;  /* 0x0000042000007945 */ /* 0x000fe20003800200 */
[----:B------:R-:W-:Y:S02]  /*00d0*/  UIADD3.X UR5, UPT, UPT, UR5, -0x1, URZ, UP0, !UPT ;  /* 0xffffffff05057890 */ /* 0x000fe400087fe4ff */
[----:B------:R-:W-:Y:S01]  /*00e0*/  ISETP.LT.U32.AND P0, PT, R0, UR4, PT ;  /* 0x0000000400007c0c */ /* 0x000fe2000bf01070 */
[----:B------:R-:W2:Y:S03]  /*00f0*/  LDCU UR10, c[0x0][0x398] ;  /* 0x00007300ff0a77ac */ /* 0x000ea60008000800 */
[----:B------:R-:W-:Y:S01]  /*0100*/  IMAD.U32 R2, RZ, RZ, UR5 ;  /* 0x00000005ff027e24 */ /* 0x000fe2000f8e00ff */
[----:B------:R-:W3:Y:S04]  /*0110*/  LDCU.64 UR8, c[0x0][0x3a0] ;  /* 0x00007400ff0877ac */ /* 0x000ee80008000a00 */
[----:B------:R-:W-:-:S13]  /*0120*/  ISETP.GT.U32.AND.EX P0, PT, R2, RZ, PT, P0 ;  /* 0x000000ff0200720c */ /* 0x000fda0003f04100 */
[----:B-12---:R-:W-:Y:S05]  /*0130*/  @!P0 BRA `(.L_x_10) ;  /* 0x0000000000748947 */ /* 0x006fea0003800000 */
[----:B------:R-:W1:Y:S01]  /*0140*/  LDCU UR11, c[0x0][0x39c] ;  /* 0x00007380ff0b77ac */ /* 0x000e620008000800 */
[----:B------:R-:W2:Y:S01]  /*0150*/  LDC.64 R8, c[0x0][0x398] ;  /* 0x0000e600ff087b82 */ /* 0x000ea20000000a00 */
[----:B------:R-:W-:Y:S01]  /*0160*/  IMAD.MOV.U32 R2, RZ, RZ, 0x1 ;  /* 0x00000001ff027424 */ /* 0x000fe200078e00ff */
[----:B------:R-:W4:Y:S06]  /*0170*/  LDCU.64 UR4, c[0x0][0x3a0] ;  /* 0x00007400ff0477ac */ /* 0x000f2c0008000a00 */
[----:B------:R-:W5:Y:S01]  /*0180*/  LDC R6, c[0x0][0x3a4] ;  /* 0x0000e900ff067b82 */ /* 0x000f620000000800 */
[----:B-1----:R-:W2:Y:S01]  /*0190*/  MUFU.RCP64H R3, UR11 ;  /* 0x0000000b00037d08 */ /* 0x002ea20008001800 */
[----:B-----5:R-:W-:Y:S01]  /*01a0*/  FSETP.GEU.AND P2, PT, |R6|, 6.5827683646048100446e-37, PT ;  /* 0x036000000600780b */ /* 0x020fe20003f4e200 */
[----:B--2---:R-:W-:-:S08]  /*01b0*/  DFMA R4, R2, -R8, 1 ;  /* 0x3ff000000204742b */ /* 0x004fd00000000808 */
[----:B------:R-:W-:-:S08]  /*01c0*/  DFMA R4, R4, R4, R4 ;  /* 0x000000040404722b */ /* 0x000fd00000000004 */
[----:B------:R-:W-:-:S08]  /*01d0*/  DFMA R4, R2, R4, R2 ;  /* 0x000000040204722b */ /* 0x000fd00000000002 */
[----:B------:R-:W-:-:S08]  /*01e0*/  DFMA R2, R4, -R8, 1 ;  /* 0x3ff000000402742b */ /* 0x000fd00000000808 */
[----:B------:R-:W-:-:S08]  /*01f0*/  DFMA R2, R4, R2, R4 ;  /* 0x000000020402722b */ /* 0x000fd00000000004 */
[----:B----4-:R-:W-:-:S08]  /*0200*/  DMUL R4, R2, UR4 ;  /* 0x0000000402047c28 */ /* 0x010fd00008000000 */
[----:B------:R-:W-:Y:S01]  /*0210*/  DFMA R8, R4, -R8, UR4 ;  /* 0x0000000404087e2b */ /* 0x000fe20008000808 */
[----:B------:R-:W1:Y:S07]  /*0220*/  LDCU.64 UR4, c[0x0][0x380] ;  /* 0x00007000ff0477ac */ /* 0x000e6e0008000a00 */
[----:B------:R-:W-:-:S10]  /*0230*/  DFMA R2, R2, R8, R4 ;  /* 0x000000080202722b */ /* 0x000fd40000000004 */
[----:B------:R-:W-:Y:S01]  /*0240*/  FFMA R4, RZ, UR11, R3 ;  /* 0x0000000bff047c23 */ /* 0x000fe20008000003 */
[----:B-1----:R-:W-:-:S04]  /*0250*/  LEA R8, P1, R0, UR4, 0x3 ;  /* 0x0000000400087c11 */ /* 0x002fc8000f8218ff */
[----:B------:R-:W-:Y:S02]  /*0260*/  FSETP.GT.AND P0, PT, |R4|, 1.469367938527859385e-39, PT ;  /* 0x001000000400780b */ /* 0x000fe40003f04200 */
[----:B------:R-:W-:-:S11]  /*0270*/  LEA.HI.X R9, R0, UR5, RZ, 0x3, P1 ;  /* 0x0000000500097c11 */ /* 0x000fd600088f1cff */
[----:B------:R-:W-:Y:S05]  /*0280*/  @P0 BRA P2, `(.L_x_11) ;  /* 0x0000000000080947 */ /* 0x000fea0001000000 */
[----:B------:R-:W-:-:S07]  /*0290*/  MOV R12, 0x2b0 ;  /* 0x000002b0000c7802 */ /* 0x000fce0000000f00 */
[----:B0--3--:R-:W-:Y:S05]  /*02a0*/  CALL.REL.NOINC `($__internal_1_$__cuda_sm20_div_rn_f64_full) ;  /* 0x0000000000a47944 */ /* 0x009fea0003c00000 */
.L_x_11:
[----:B------:R-:W2:Y:S04]  /*02b0*/  LDG.E.64 R4, desc[UR6][R8.64] ;  /* 0x0000000608047981 */ /* 0x000ea8000c1e1b00 */
[----:B0-----:R-:W2:Y:S01]  /*02c0*/  LDG.E.64 R6, desc[UR6][R8.64+0x8] ;  /* 0x0000080608067981 */ /* 0x001ea2000c1e1b00 */
[----:B------:R-:W-:Y:S02]  /*02d0*/  DMUL R2, R2, 0.5 ;  /* 0x3fe0000002027828 */ /* 0x000fe40000000000 */
[----:B--2---:R-:W-:-:S08]  /*02e0*/  DADD R6, -R4, R6 ;  /* 0x0000000004067229 */ /* 0x004fd00000000106 */
[----:B------:R-:W-:Y:S01]  /*02f0*/  DFMA R2, R2, R6, R4 ;  /* 0x000000060202722b */ /* 0x000fe20000000004 */
[----:B------:R-:W-:Y:S10]  /*0300*/  BRA `(.L_x_12) ;  /* 0x0000000000747947 */ /* 0x000ff40003800000 */
.L_x_10:
        /* <DEDUP_REMOVED lines=23> */
.L_x_13:
[----:B------:R-:W1:Y:S01]  /*0480*/  LDC.64 R4, c[0x0][0x380] ;  /* 0x0000e000ff047b82 */ /* 0x000e620000000a00 */
[----:B------:R-:W0:Y:S04]  /*0490*/  LDG.E.64 R8, desc[UR6][R8.64] ;  /* 0x0000000608087981 */ /* 0x000e28000c1e1b00 */
[----:B-1----:R-:W0:Y:S01]  /*04a0*/  LDG.E.64 R4, desc[UR6][R4.64] ;  /* 0x0000000604047981 */ /* 0x002e22000c1e1b00 */
[----:B------:R-:W-:Y:S02]  /*04b0*/  DMUL R2, R2, 0.5 ;  /* 0x3fe0000002027828 */ /* 0x000fe40000000000 */
[----:B0-----:R-:W-:-:S08]  /*04c0*/  DADD R6, -R8, R4 ;  /* 0x0000000008067229 */ /* 0x001fd00000000104 */
[----:B------:R-:W-:-:S11]  /*04d0*/  DFMA R2, R2, R6, R8 ;  /* 0x000000060202722b */ /* 0x000fd60000000008 */
.L_x_12:
[----:B---3--:R-:W-:Y:S05]  /*04e0*/  BSYNC.RECONVERGENT B0 ;  /* 0x0000000000007941 */ /* 0x008fea0003800200 */
.L_x_9:
[----:B------:R-:W0:Y:S02]  /*04f0*/  LDCU.64 UR4, c[0x0][0x388] ;  /* 0x00007100ff0477ac */ /* 0x000e240008000a00 */
[----:B0-----:R-:W-:-:S04]  /*0500*/  LEA R4, P0, R0, UR4, 0x3 ;  /* 0x0000000400047c11 */ /* 0x001fc8000f8018ff */
[----:B------:R-:W-:-:S05]  /*0510*/  LEA.HI.X R5, R0, UR5, RZ, 0x3, P0 ;  /* 0x0000000500057c11 */ /* 0x000fca00080f1cff */
[----:B------:R-:W-:Y:S01]  /*0520*/  STG.E.64 desc[UR6][R4.64], R2 ;  /* 0x0000000204007986 */ /* 0x000fe2000c101b06 */
[----:B------:R-:W-:Y:S05]  /*0530*/  EXIT ;  /* 0x000000000000794d */ /* 0x000fea0003800000 */
        .weak           $__internal_1_$__cuda_sm20_div_rn_f64_full
        .type           $__internal_1_$__cuda_sm20_div_rn_f64_full,@function
        .size           $__internal_1_$__cuda_sm20_div_rn_f64_full,(.L_x_21 - $__internal_1_$__cuda_sm20_div_rn_f64_full)
$__internal_1_$__cuda_sm20_div_rn_f64_full:
[C---:B------:R-:W-:Y:S01]  /*0540*/  FSETP.GEU.AND P0, PT, |R7|.reuse, 1.469367938527859385e-39, PT ;  /* 0x001000000700780b */ /* 0x040fe20003f0e200 */
[----:B------:R-:W-:Y:S01]  /*0550*/  IMAD.U32 R6, RZ, RZ, UR10 ;  /* 0x0000000aff067e24 */ /* 0x000fe2000f8e00ff */
[C---:B------:R-:W-:Y:S01]  /*0560*/  LOP3.LUT R2, R7.reuse, 0x800fffff, RZ, 0xc0, !PT ;  /* 0x800fffff07027812 */ /* 0x040fe200078ec0ff */
[----:B------:R-:W-:Y:S01]  /*0570*/  IMAD.U32 R4, RZ, RZ, UR10 ;  /* 0x0000000aff047e24 */ /* 0x000fe2000f8e00ff */
[----:B------:R-:W-:Y:S01]  /*0580*/  LOP3.LUT R18, R7, 0x7ff00000, RZ, 0xc0, !PT ;  /* 0x7ff0000007127812 */ /* 0x000fe200078ec0ff */
[----:B------:R-:W-:Y:S01]  /*0590*/  IMAD.MOV.U32 R14, RZ, RZ, 0x1 ;  /* 0x00000001ff0e7424 */ /* 0x000fe200078e00ff */
[----:B------:R-:W-:Y:S01]  /*05a0*/  LOP3.LUT R5, R2, 0x3ff00000, RZ, 0xfc, !PT ;  /* 0x3ff0000002057812 */ /* 0x000fe200078efcff */
[----:B------:R-:W-:-:S06]  /*05b0*/  IMAD.MOV.U32 R20, RZ, RZ, 0x1ca00000 ;  /* 0x1ca00000ff147424 */ /* 0x000fcc00078e00ff */
        /* <DEDUP_REMOVED lines=17> */
[----:B------:R-:W-:-:S04]  /*06d0*/  LOP3.LUT R16, R7, 0x7ff00000, RZ, 0xc0, !PT ;  /* 0x7ff0000007107812 */ /* 0x000fc800078ec0ff */
[----:B------:R-:W-:Y:S01]  /*06e0*/  ISETP.GE.U32.AND P1, PT, R13, R16, PT ;  /* 0x000000100d00720c */ /* 0x000fe20003f26070 */
[----:B------:R-:W-:-:S03]  /*06f0*/  IMAD.MOV.U32 R16, RZ, RZ, RZ ;  /* 0x000000ffff107224 */ /* 0x000fc600078e00ff */
[----:B------:R-:W-:-:S04]  /*0700*/  SEL R17, R20, 0x63400000, !P1 ;  /* 0x6340000014117807 */ /* 0x000fc80004800000 */
[----:B------:R-:W-:-:S04]  /*0710*/  LOP3.LUT R17, R17, 0x80000000, R3, 0xf8, !PT ;  /* 0x8000000011117812 */ /* 0x000fc800078ef803 */
[----:B------:R-:W-:-:S06]  /*0720*/  LOP3.LUT R17, R17, 0x100000, RZ, 0xfc, !PT ;  /* 0x0010000011117812 */ /* 0x000fcc00078efcff */
[----:B------:R-:W-:-:S10]  /*0730*/  DFMA R10, R10, 2, -R16 ;  /* 0x400000000a0a782b */ /* 0x000fd40000000810 */
[----:B------:R-:W-:-:S07]  /*0740*/  LOP3.LUT R21, R11, 0x7ff00000, RZ, 0xc0, !PT ;  /* 0x7ff000000b157812 */ /* 0x000fce00078ec0ff */
.L_x_14:
[----:B------:R-:W-:Y:S01]  /*0750*/  IMAD.MOV.U32 R22, RZ, RZ, R18 ;  /* 0x000000ffff167224 */ /* 0x000fe200078e0012 */
[----:B------:R-:W-:Y:S01]  /*0760*/  @!P0 LOP3.LUT R22, R5, 0x7ff00000, RZ, 0xc0, !PT ;  /* 0x7ff0000005168812 */ /* 0x000fe200078ec0ff */
[----:B------:R-:W-:Y:S01]  /*0770*/  VIADD R23, R21, 0xffffffff ;  /* 0xffffffff15177836 */ /* 0x000fe20000000000 */
[----:B------:R-:W-:-:S03]  /*0780*/  DMUL R16, R14, R10 ;  /* 0x0000000a0e107228 */ /* 0x000fc60000000000 */
[----:B------:R-:W-:Y:S01]  /*0790*/  VIADD R24, R22, 0xffffffff ;  /* 0xffffffff16187836 */ /* 0x000fe20000000000 */
[----:B------:R-:W-:-:S04]  /*07a0*/  ISETP.GT.U32.AND P0, PT, R23, 0x7feffffe, PT ;  /* 0x7feffffe1700780c */ /* 0x000fc80003f04070 */
[----:B------:R-:W-:Y:S01]  /*07b0*/  ISETP.GT.U32.OR P0, PT, R24, 0x7feffffe, P0 ;  /* 0x7feffffe1800780c */ /* 0x000fe20000704470 */
[----:B------:R-:W-:-:S08]  /*07c0*/  DFMA R18, R16, -R4, R10 ;  /* 0x800000041012722b */ /* 0x000fd0000000000a */
[----:B------:R-:W-:-:S04]  /*07d0*/  DFMA R14, R14, R18, R16 ;  /* 0x000000120e0e722b */ /* 0x000fc80000000010 */
[----:B------:R-:W-:Y:S07]  /*07e0*/  @P0 BRA `(.L_x_15) ;  /* 0x00000000006c0947 */ /* 0x000fee0003800000 */
        /* <DEDUP_REMOVED lines=18> */
[----:B------:R-:W-:Y:S01]  /*0910*/  IADD3 R3, PT, PT, -R2, -0x43300000, RZ ;  /* 0xbcd0000002037810 */ /* 0x000fe20007ffe1ff */
[----:B------:R-:W-:-:S06]  /*0920*/  IMAD.MOV.U32 R4, RZ, RZ, RZ ;  /* 0x000000ffff047224 */ /* 0x000fcc00078e00ff */
[----:B------:R-:W-:Y:S02]  /*0930*/  DFMA R4, R16, -R4, R14 ;  /* 0x800000041004722b */ /* 0x000fe4000000000e */
[----:B------:R-:W-:-:S08]  /*0940*/  DMUL.RP R14, R14, R18 ;  /* 0x000000120e0e7228 */ /* 0x000fd00000008000 */
[----:B------:R-:W-:Y:S02]  /*0950*/  FSETP.NEU.AND P0, PT, |R5|, R3, PT ;  /* 0x000000030500720b */ /* 0x000fe40003f0d200 */
[----:B------:R-:W-:Y:S02]  /*0960*/  LOP3.LUT R7, R15, R7, RZ, 0x3c, !PT ;  /* 0x000000070f077212 */ /* 0x000fe400078e3cff */
[----:B------:R-:W-:Y:S02]  /*0970*/  FSEL R16, R14, R16, !P0 ;  /* 0x000000100e107208 */ /* 0x000fe40004000000 */
[----:B------:R-:W-:Y:S01]  /*0980*/  FSEL R17, R7, R17, !P0 ;  /* 0x0000001107117208 */ /* 0x000fe20004000000 */
[----:B------:R-:W-:Y:S06]  /*0990*/  BRA `(.L_x_16) ;  /* 0x0000000000547947 */ /* 0x000fec0003800000 */
.L_x_15:
        /* <DEDUP_REMOVED lines=16> */
.L_x_18:
[----:B------:R-:W-:Y:S01]  /*0aa0*/  LOP3.LUT R17, R7, 0x80000, RZ, 0xfc, !PT ;  /* 0x0008000007117812 */ /* 0x000fe200078efcff */
[----:B------:R-:W-:Y:S01]  /*0ab0*/  IMAD.MOV.U32 R16, RZ, RZ, R6 ;  /* 0x000000ffff107224 */ /* 0x000fe200078e0006 */
[----:B------:R-:W-:Y:S06]  /*0ac0*/  BRA `(.L_x_16) ;  /* 0x0000000000087947 */ /* 0x000fec0003800000 */
.L_x_17:
[----:B------:R-:W-:Y:S01]  /*0ad0*/  LOP3.LUT R17, R3, 0x80000, RZ, 0xfc, !PT ;  /* 0x0008000003117812 */ /* 0x000fe200078efcff */
[----:B------:R-:W-:-:S07]  /*0ae0*/  IMAD.MOV.U32 R16, RZ, RZ, R2 ;  /* 0x000000ffff107224 */ /* 0x000fce00078e0002 */
.L_x_16:
[----:B------:R-:W-:Y:S02]  /*0af0*/  IMAD.MOV.U32 R13, RZ, RZ, 0x0 ;  /* 0x00000000ff0d7424 */ /* 0x000fe400078e00ff */
[----:B------:R-:W-:Y:S02]  /*0b00*/  IMAD.MOV.U32 R2, RZ, RZ, R16 ;  /* 0x000000ffff027224 */ /* 0x000fe400078e0010 */
[----:B------:R-:W-:Y:S01]  /*0b10*/  IMAD.MOV.U32 R3, RZ, RZ, R17 ;  /* 0x000000ffff037224 */ /* 0x000fe200078e0011 */
[----:B------:R-:W-:Y:S06]  /*0b20*/  RET.REL.NODEC R12 `(_Z14SolvePDEKernelPdS_mdd) ;  /* 0xfffffff40c347950 */ /* 0x000fec0003c3ffff */
.L_x_19:
        /* <DEDUP_REMOVED lines=13> */
.L_x_21:


//--------------------- .nv.shared._Z20SolvePDEKernelSharedPdS_mdd --------------------------
	.section	.nv.shared._Z20SolvePDEKernelSharedPdS_mdd,"aw",@nobits
	.sectionflags	@""
	.align	8
.nv.shared._Z20SolvePDEKernelSharedPdS_mdd:
	.zero		3072


//--------------------- .nv.shared.reserved.0     --------------------------
	.section	.nv.shared.reserved.0,"aw",@nobits
	.weak		__nv_reservedSMEM_offset_0_alias
	.size		__nv_reservedSMEM_offset_0_alias, 0, 64
	.other		__nv_reservedSMEM_offset_0_alias,@"STO_CUDA_RESERVED_SHARED STV_DEFAULT"
__nv_reservedSMEM_offset_0_alias:
	.zero		0
	.zero		64


//--------------------- .nv.constant0._Z20SolvePDEKernelSharedPdS_mdd --------------------------
	.section	.nv.constant0._Z20SolvePDEKernelSharedPdS_mdd,"a",@progbits
	.sectionflags	@""
	.align	4
.nv.constant0._Z20SolvePDEKernelSharedPdS_mdd:
	.zero		936


//--------------------- .nv.constant0._Z14SolvePDEKernelPdS_mdd --------------------------
	.section	.nv.constant0._Z14SolvePDEKernelPdS_mdd,"a",@progbits
	.sectionflags	@""
	.align	4
.nv.constant0._Z14SolvePDEKernelPdS_mdd:
	.zero		936


//--------------------- SYMBOLS --------------------------

	.type		.nv.reservedSmem.offset0,@object
	.size		.nv.reservedSmem.offset0,0x4
	.type		.nv.reservedSmem.cap,@object
	.size		.nv.reservedSmem.cap,0x4
